//
// Generated by NVIDIA NVVM Compiler
//
// Compiler Build ID: CL-36424714
// Cuda compilation tools, release 13.0, V13.0.88
// Based on NVVM 20.0.0
//

.version 9.0
.target sm_100
.address_size 64

	// .globl	_Z18test_shared_memoryi
.extern .func  (.param .b32 func_retval0) vprintf
(
	.param .b64 vprintf_param_0,
	.param .b64 vprintf_param_1
)
;
.global .align 1 .b8 $str[20] = {65, 108, 108, 111, 99, 97, 116, 101, 32, 37, 100, 32, 109, 101, 109, 111, 114, 121, 10};

.visible .entry _Z18test_shared_memoryi(
	.param .u32 _Z18test_shared_memoryi_param_0
)
{
	.local .align 8 .b8 	__local_depot0[8];
	.reg .b64 	%SP;
	.reg .b64 	%SPL;
	.reg .pred 	%p<2>;
	.reg .b32 	%r<5>;
	.reg .b64 	%rd<5>;

	mov.u64 	%SPL, __local_depot0;
	cvta.local.u64 	%SP, %SPL;
	ld.param.u32 	%r1, [_Z18test_shared_memoryi_param_0];
	mov.u32 	%r2, %tid.x;
	setp.ne.s32 	%p1, %r2, 0;
	@%p1 bra 	$L__BB0_2;
	add.u64 	%rd1, %SP, 0;
	add.u64 	%rd2, %SPL, 0;
	st.local.u32 	[%rd2], %r1;
	mov.u64 	%rd3, $str;
	cvta.global.u64 	%rd4, %rd3;
	{ // callseq 0, 0
	.param .b64 param0;
	st.param.b64 	[param0], %rd4;
	.param .b64 param1;
	st.param.b64 	[param1], %rd1;
	.param .b32 retval0;
	call.uni (retval0), 
	vprintf, 
	(
	param0, 
	param1
	);
	ld.param.b32 	%r3, [retval0];
	} // callseq 0
$L__BB0_2:
	ret;

}


// ===== COMPILED SASS (sm_100) =====

	.target	sm_100

	.elftype	@"ET_EXEC"


//--------------------- .note.nv.tkinfo           --------------------------
	.section	.note.nv.tkinfo,"",@"SHT_NOTE"
	.sectionflags	@"SHF_NOTE_NV_TKINFO"
	.tkinfo
        /*0018*/ 	.word	0x00000002
        /*0030*/ 	.string	""
        /*0030*/ 	.string	"ptxas"
        /*0030*/ 	.string	"Cuda compilation tools, release 13.0, V13.0.88"
        /*0030*/ 	.string	"Build cuda_13.0.r13.0/compiler.36424714_0"
        /*0030*/ 	.string	"-arch sm_100 -m 64 "



//--------------------- .note.nv.cuinfo           --------------------------
	.section	.note.nv.cuinfo,"",@"SHT_NOTE"
	.sectionflags	@"SHF_NOTE_NV_CUINFO"
        /*0018*/ 	.short	0x0002
        /*001a*/ 	.short	0x0064
        /*001c*/ 	.short	0x0082
	.zero		2


//--------------------- .nv.info                  --------------------------
	.section	.nv.info,"",@"SHT_CUDA_INFO"
	.align	4


	//----- nvinfo : EIATTR_REGCOUNT
	.align		4
        /*0000*/ 	.byte	0x04, 0x2f
        /*0002*/ 	.short	(.L_2 - .L_1)
	.align		4
.L_1:
        /*0004*/ 	.word	index@(_Z18test_shared_memoryi)
        /*0008*/ 	.word	0x00000018


	//----- nvinfo : EIATTR_FRAME_SIZE
	.align		4
.L_2:
        /*000c*/ 	.byte	0x04, 0x11
        /*000e*/ 	.short	(.L_4 - .L_3)
	.align		4
.L_3:
        /*0010*/ 	.word	index@(_Z18test_shared_memoryi)
        /*0014*/ 	.word	0x00000008


	//----- nvinfo : EIATTR_MIN_STACK_SIZE
	.align		4
.L_4:
        /*0018*/ 	.byte	0x04, 0x12
        /*001a*/ 	.short	(.L_6 - .L_5)
	.align		4
.L_5:
        /*001c*/ 	.word	index@(_Z18test_shared_memoryi)
        /*0020*/ 	.word	0x00000008
.L_6:


//--------------------- .nv.compat                --------------------------
	.section	.nv.compat,"",@"SHT_CUDA_COMPAT_INFO"
	.align	4
        /*0000*/ 	.byte	0x02, 0x09, 0x00, 0x00, 0x02, 0x02, 0x01, 0x00, 0x02, 0x05, 0x05, 0x00, 0x03, 0x07, 0x01, 0x01
        /*0010*/ 	.byte	0x02, 0x03, 0x00, 0x00, 0x02, 0x06, 0x01, 0x00, 0x04, 0x0b, 0x08, 0x00, 0x09, 0x00, 0x00, 0x00
        /*0020*/ 	.byte	0x00, 0x00, 0x00, 0x00


//--------------------- .nv.info._Z18test_shared_memoryi --------------------------
	.section	.nv.info._Z18test_shared_memoryi,"",@"SHT_CUDA_INFO"
	.sectionflags	@""
	.align	4


	//----- nvinfo : EIATTR_CUDA_API_VERSION
	.align		4
        /*0000*/ 	.byte	0x04, 0x37
        /*0002*/ 	.short	(.L_8 - .L_7)
.L_7:
        /*0004*/ 	.word	0x00000082


	//----- nvinfo : EIATTR_KPARAM_INFO
	.align		4
.L_8:
        /*0008*/ 	.byte	0x04, 0x17
        /*000a*/ 	.short	(.L_10 - .L_9)
.L_9:
        /*000c*/ 	.word	0x00000000
        /*0010*/ 	.short	0x0000
        /*0012*/ 	.short	0x0000
        /*0014*/ 	.byte	0x00, 0xf0, 0x11, 0x00


	//----- nvinfo : EIATTR_SPARSE_MMA_MASK
	.align		4
.L_10:
        /*0018*/ 	.byte	0x03, 0x50
        /*001a*/ 	.short	0x0000


	//----- nvinfo : EIATTR_MAXREG_COUNT
	.align		4
        /*001c*/ 	.byte	0x03, 0x1b
        /*001e*/ 	.short	0x00ff


	//----- nvinfo : EIATTR_EXTERNS
	.align		4
        /*0020*/ 	.byte	0x04, 0x0f
        /*0022*/ 	.short	(.L_12 - .L_11)


	//   ....[0]....
	.align		4
.L_11:
        /*0024*/ 	.word	index@(vprintf)


	//----- nvinfo : EIATTR_MERCURY_ISA_VERSION
	.align		4
.L_12:
        /*0028*/ 	.byte	0x03, 0x5f
        /*002a*/ 	.short	0x0101


	//----- nvinfo : EIATTR_VRC_CTA_INIT_COUNT
	.align		4
        /*002c*/ 	.byte	0x02, 0x4a
	.zero		1
	.zero		1


	//----- nvinfo : EIATTR_SYSCALL_OFFSETS
	.align		4
        /*0030*/ 	.byte	0x04, 0x46
        /*0032*/ 	.short	(.L_14 - .L_13)


	//   ....[0]....
.L_13:
        /*0034*/ 	.word	0x00000110


	//----- nvinfo : EIATTR_EXIT_INSTR_OFFSETS
	.align		4
.L_14:
        /*0038*/ 	.byte	0x04, 0x1c
        /*003a*/ 	.short	(.L_16 - .L_15)


	//   ....[0]....
.L_15:
        /*003c*/ 	.word	0x00000080


	//   ....[1]....
        /*0040*/ 	.word	0x00000120


	//----- nvinfo : EIATTR_CRS_STACK_SIZE
	.align		4
.L_16:
        /*0044*/ 	.byte	0x04, 0x1e
        /*0046*/ 	.short	(.L_18 - .L_17)
.L_17:
        /*0048*/ 	.word	0x00000000


	//----- nvinfo : EIATTR_CBANK_PARAM_SIZE
	.align		4
.L_18:
        /*004c*/ 	.byte	0x03, 0x19
        /*004e*/ 	.short	0x0004


	//----- nvinfo : EIATTR_PARAM_CBANK
	.align		4
        /*0050*/ 	.byte	0x04, 0x0a
        /*0052*/ 	.short	(.L_20 - .L_19)
	.align		4
.L_19:
        /*0054*/ 	.word	index@(.nv.constant0._Z18test_shared_memoryi)
        /*0058*/ 	.short	0x0380
        /*005a*/ 	.short	0x0004


	//----- nvinfo : EIATTR_SW_WAR
	.align		4
.L_20:
        /*005c*/ 	.byte	0x04, 0x36
        /*005e*/ 	.short	(.L_22 - .L_21)
.L_21:
        /*0060*/ 	.word	0x00000008
.L_22:


//--------------------- .nv.callgraph             --------------------------
	.section	.nv.callgraph,"",@"SHT_CUDA_CALLGRAPH"
	.align	4
	.sectionentsize	8
	.align		4
        /*0000*/ 	.word	0x00000000
	.align		4
        /*0004*/ 	.word	0xffffffff
	.align		4
        /*0008*/ 	.word	index@(_Z18test_shared_memoryi)
	.align		4
        /*000c*/ 	.word	index@(vprintf)
	.align		4
        /*0010*/ 	.word	0x00000000
	.align		4
        /*0014*/ 	.word	0xfffffffe
	.align		4
        /*0018*/ 	.word	0x00000000
	.align		4
        /*001c*/ 	.word	0xfffffffd
	.align		4
        /*0020*/ 	.word	0x00000000
	.align		4
        /*0024*/ 	.word	0xfffffffc


//--------------------- .nv.constant4             --------------------------
	.section	.nv.constant4,"a",@progbits
	.align	8
	.align		8
.nv.constant4:
        /*0000*/ 	.dword	vprintf
	.align		8
        /*0008*/ 	.dword	$str


//--------------------- .text._Z18test_shared_memoryi --------------------------
	.section	.text._Z18test_shared_memoryi,"ax",@progbits
	.align	128
        .global         _Z18test_shared_memoryi
        .type           _Z18test_shared_memoryi,@function
        .size           _Z18test_shared_memoryi,(.L_x_2 - _Z18test_shared_memoryi)
        .other          _Z18test_shared_memoryi,@"STO_CUDA_ENTRY STV_DEFAULT"
_Z18test_shared_memoryi:
.text._Z18test_shared_memoryi:
[----:B------:R-:W0:Y:S01]  /*0000*/  LDC R1, c[0x0][0x37c] ;  /* 0x0000df00ff017b82 */ /* 0x000e220000000800 */
[----:B------:R-:W1:Y:S01]  /*0010*/  S2R R0, SR_TID.X ;  /* 0x0000000000007919 */ /* 0x000e620000002100 */
[----:B------:R-:W2:Y:S01]  /*0020*/  LDCU UR4, c[0x0][0x2f8] ;  /* 0x00005f00ff0477ac */ /* 0x000ea20008000800 */
[----:B0-----:R-:W-:Y:S01]  /*0030*/  VIADD R1, R1, 0xfffffff8 ;  /* 0xfffffff801017836 */ /* 0x001fe20000000000 */
[----:B------:R-:W0:Y:S04]  /*0040*/  LDCU UR5, c[0x0][0x2fc] ;  /* 0x00005f80ff0577ac */ /* 0x000e280008000800 */
[----:B--2---:R-:W-:-:S05]  /*0050*/  IADD3 R6, P1, PT, R1, UR4, RZ ;  /* 0x0000000401067c10 */ /* 0x004fca000ff3e0ff */
[----:B0-----:R-:W-:Y:S01]  /*0060*/  IMAD.X R7, RZ, RZ, UR5, P1 ;  /* 0x00000005ff077e24 */ /* 0x001fe200088e06ff */
[----:B-1----:R-:W-:-:S13]  /*0070*/  ISETP.NE.AND P0, PT, R0, RZ, PT ;  /* 0x000000ff0000720c */ /* 0x002fda0003f05270 */
[----:B------:R-:W-:Y:S05]  /*0080*/  @P0 EXIT ;  /* 0x000000000000094d */ /* 0x000fea0003800000 */
[----:B------:R-:W0:Y:S01]  /*0090*/  LDC R8, c[0x0][0x380] ;  /* 0x0000e000ff087b82 */ /* 0x000e220000000800 */
[----:B------:R-:W-:Y:S01]  /*00a0*/  MOV R0, 0x0 ;  /* 0x0000000000007802 */ /* 0x000fe20000000f00 */
[----:B------:R-:W1:Y:S06]  /*00b0*/  LDCU.64 UR4, c[0x4][0x8] ;  /* 0x01000100ff0477ac */ /* 0x000e6c0008000a00 */
[----:B------:R2:W3:Y:S01]  /*00c0*/  LDC.64 R2, c[0x4][R0] ;  /* 0x0100000000027b82 */ /* 0x0004e20000000a00 */
[----:B-1----:R-:W-:Y:S02]  /*00d0*/  IMAD.U32 R4, RZ, RZ, UR4 ;  /* 0x00000004ff047e24 */ /* 0x002fe4000f8e00ff */
[----:B------:R-:W-:Y:S01]  /*00e0*/  IMAD.U32 R5, RZ, RZ, UR5 ;  /* 0x00000005ff057e24 */ /* 0x000fe2000f8e00ff */
[----:B0-----:R2:W-:Y:S06]  /*00f0*/  STL [R1], R8 ;  /* 0x0000000801007387 */ /* 0x0015ec0000100800 */
[----:B------:R-:W-:-:S07]  /*0100*/  LEPC R20, `(.L_x_0) ;  /* 0x000000001014794e */ /* 0x000fce0000000000 */
[----:B--23--:R-:W-:Y:S05]  /*0110*/  CALL.ABS.NOINC R2 ;  /* 0x0000000002007343 */ /* 0x00cfea0003c00000 */
.L_x_0:
[----:B------:R-:W-:Y:S05]  /*0120*/  EXIT ;  /* 0x000000000000794d */ /* 0x000fea0003800000 */
.L_x_1:
[----:B------:R-:W-:-:S00]  /*0130*/  BRA `(.L_x_1) ;  /* 0xfffffffc00fc7947 */ /* 0x000fc0000383ffff */
[----:B------:R-:W-:-:S00]  /*0140*/  NOP ;  /* 0x0000000000007918 */ /* 0x000fc00000000000 */
        /* <DEDUP_REMOVED lines=11> */
.L_x_2:


//--------------------- .nv.global.init           --------------------------
	.section	.nv.global.init,"aw",@progbits
.nv.global.init:
	.type		$str,@object
	.size		$str,(.L_0 - $str)
$str:
        /*0000*/ 	.byte	0x41, 0x6c, 0x6c, 0x6f, 0x63, 0x61, 0x74, 0x65, 0x20, 0x25, 0x64, 0x20, 0x6d, 0x65, 0x6d, 0x6f
        /*0010*/ 	.byte	0x72, 0x79, 0x0a, 0x00
.L_0:


//--------------------- .nv.shared.reserved.0     --------------------------
	.section	.nv.shared.reserved.0,"aw",@nobits
	.weak		__nv_reservedSMEM_offset_0_alias
	.size		__nv_reservedSMEM_offset_0_alias, 0, 64
	.other		__nv_reservedSMEM_offset_0_alias,@"STO_CUDA_RESERVED_SHARED STV_DEFAULT"
__nv_reservedSMEM_offset_0_alias:
	.zero		0
	.zero		64


//--------------------- .nv.constant0._Z18test_shared_memoryi --------------------------
	.section	.nv.constant0._Z18test_shared_memoryi,"a",@progbits
	.sectionflags	@""
	.align	4
.nv.constant0._Z18test_shared_memoryi:
	.zero		900


//--------------------- SYMBOLS --------------------------

	.type		.nv.reservedSmem.offset0,@object
	.size		.nv.reservedSmem.offset0,0x4
	.type		vprintf,@function
